	.headerflags	@"EF_CUDA_TEXMODE_UNIFIED EF_CUDA_64BIT_ADDRESS EF_CUDA_ACCELERATORS EF_CUDA_SM90 EF_CUDA_VIRTUAL_SM(EF_CUDA_SM90)"
	.elftype	@"ET_EXEC"


//--------------------- .nv.info                  --------------------------
	.section	.nv.info,"",@"SHT_CUDA_INFO"
	.align	4


	//----- nvinfo : EIATTR_REGCOUNT
	.align		4
        /*0000*/ 	.byte	0x04, 0x2f
        /*0002*/ 	.short	(.L_3 - .L_2)
	.align		4
.L_2:
        /*0004*/ 	.word	index@(triton_poi_fused__native_batch_norm_legit_no_training_leaky_relu_33)
        /*0008*/ 	.word	0x00000020


	//----- nvinfo : EIATTR_MIN_STACK_SIZE
	.align		4
.L_3:
        /*000c*/ 	.byte	0x04, 0x12
        /*000e*/ 	.short	(.L_5 - .L_4)
	.align		4
.L_4:
        /*0010*/ 	.word	index@(triton_poi_fused__native_batch_norm_legit_no_training_leaky_relu_33)
        /*0014*/ 	.word	0x00000000


	//----- nvinfo : EIATTR_FRAME_SIZE
	.align		4
.L_5:
        /*0018*/ 	.byte	0x04, 0x11
        /*001a*/ 	.short	(.L_7 - .L_6)
	.align		4
.L_6:
        /*001c*/ 	.word	index@(triton_poi_fused__native_batch_norm_legit_no_training_leaky_relu_33)
        /*0020*/ 	.word	0x00000000


	//----- nvinfo : EIATTR_MIN_STACK_SIZE
	.align		4
.L_7:
        /*0024*/ 	.byte	0x04, 0x12
        /*0026*/ 	.short	(.L_9 - .L_8)
	.align		4
.L_8:
        /*0028*/ 	.word	index@(triton_poi_fused__native_batch_norm_legit_no_training_leaky_relu_33)
        /*002c*/ 	.word	0x00000000
.L_9:


//--------------------- .nv.info.triton_poi_fused__native_batch_norm_legit_no_training_leaky_relu_33 --------------------------
	.section	.nv.info.triton_poi_fused__native_batch_norm_legit_no_training_leaky_relu_33,"",@"SHT_CUDA_INFO"
	.sectionflags	@""
	.align	4


	//----- nvinfo : EIATTR_CUDA_API_VERSION
	.align		4
        /*0000*/ 	.byte	0x04, 0x37
        /*0002*/ 	.short	(.L_11 - .L_10)
.L_10:
        /*0004*/ 	.word	0x0000007c


	//----- nvinfo : EIATTR_KPARAM_INFO
	.align		4
.L_11:
        /*0008*/ 	.byte	0x04, 0x17
        /*000a*/ 	.short	(.L_13 - .L_12)
.L_12:
        /*000c*/ 	.word	0x00000000
        /*0010*/ 	.short	0x0007
        /*0012*/ 	.short	0x0034
        /*0014*/ 	.byte	0x00, 0xf0, 0x11, 0x00


	//----- nvinfo : EIATTR_KPARAM_INFO
	.align		4
.L_13:
        /*0018*/ 	.byte	0x04, 0x17
        /*001a*/ 	.short	(.L_15 - .L_14)
.L_14:
        /*001c*/ 	.word	0x00000000
        /*0020*/ 	.short	0x0006
        /*0022*/ 	.short	0x0030
        /*0024*/ 	.byte	0x00, 0xf0, 0x11, 0x00


	//----- nvinfo : EIATTR_KPARAM_INFO
	.align		4
.L_15:
        /*0028*/ 	.byte	0x04, 0x17
        /*002a*/ 	.short	(.L_17 - .L_16)
.L_16:
        /*002c*/ 	.word	0x00000000
        /*0030*/ 	.short	0x0005
        /*0032*/ 	.short	0x0028
        /*0034*/ 	.byte	0x00, 0xf4, 0x21, 0x00


	//----- nvinfo : EIATTR_KPARAM_INFO
	.align		4
.L_17:
        /*0038*/ 	.byte	0x04, 0x17
        /*003a*/ 	.short	(.L_19 - .L_18)
.L_18:
        /*003c*/ 	.word	0x00000000
        /*0040*/ 	.short	0x0004
        /*0042*/ 	.short	0x0020
        /*0044*/ 	.byte	0x00, 0xf4, 0x21, 0x00


	//----- nvinfo : EIATTR_KPARAM_INFO
	.align		4
.L_19:
        /*0048*/ 	.byte	0x04, 0x17
        /*004a*/ 	.short	(.L_21 - .L_20)
.L_20:
        /*004c*/ 	.word	0x00000000
        /*0050*/ 	.short	0x0003
        /*0052*/ 	.short	0x0018
        /*0054*/ 	.byte	0x00, 0xf4, 0x21, 0x00


	//----- nvinfo : EIATTR_KPARAM_INFO
	.align		4
.L_21:
        /*0058*/ 	.byte	0x04, 0x17
        /*005a*/ 	.short	(.L_23 - .L_22)
.L_22:
        /*005c*/ 	.word	0x00000000
        /*0060*/ 	.short	0x0002
        /*0062*/ 	.short	0x0010
        /*0064*/ 	.byte	0x00, 0xf4, 0x21, 0x00


	//----- nvinfo : EIATTR_KPARAM_INFO
	.align		4
.L_23:
        /*0068*/ 	.byte	0x04, 0x17
        /*006a*/ 	.short	(.L_25 - .L_24)
.L_24:
        /*006c*/ 	.word	0x00000000
        /*0070*/ 	.short	0x0001
        /*0072*/ 	.short	0x0008
        /*0074*/ 	.byte	0x00, 0xf4, 0x21, 0x00


	//----- nvinfo : EIATTR_KPARAM_INFO
	.align		4
.L_25:
        /*0078*/ 	.byte	0x04, 0x17
        /*007a*/ 	.short	(.L_27 - .L_26)
.L_26:
        /*007c*/ 	.word	0x00000000
        /*0080*/ 	.short	0x0000
        /*0082*/ 	.short	0x0000
        /*0084*/ 	.byte	0x00, 0xf4, 0x21, 0x00


	//----- nvinfo : EIATTR_SPARSE_MMA_MASK
	.align		4
.L_27:
        /*0088*/ 	.byte	0x03, 0x50
        /*008a*/ 	.short	0x0000


	//----- nvinfo : EIATTR_MAXREG_COUNT
	.align		4
        /*008c*/ 	.byte	0x03, 0x1b
        /*008e*/ 	.short	0x00ff


	//----- nvinfo : EIATTR_EXIT_INSTR_OFFSETS
	.align		4
        /*0090*/ 	.byte	0x04, 0x1c
        /*0092*/ 	.short	(.L_29 - .L_28)


	//   ....[0]....
.L_28:
        /*0094*/ 	.word	0x00000b30


	//   ....[1]....
        /*0098*/ 	.word	0x00000b80


	//----- nvinfo : EIATTR_REQNTID
	.align		4
.L_29:
        /*009c*/ 	.byte	0x04, 0x10
        /*009e*/ 	.short	(.L_31 - .L_30)
.L_30:
        /*00a0*/ 	.word	0x00000080
        /*00a4*/ 	.word	0x00000001
        /*00a8*/ 	.word	0x00000001


	//----- nvinfo : EIATTR_CBANK_PARAM_SIZE
	.align		4
.L_31:
        /*00ac*/ 	.byte	0x03, 0x19
        /*00ae*/ 	.short	0x0038


	//----- nvinfo : EIATTR_PARAM_CBANK
	.align		4
        /*00b0*/ 	.byte	0x04, 0x0a
        /*00b2*/ 	.short	(.L_33 - .L_32)
	.align		4
.L_32:
        /*00b4*/ 	.word	index@(.nv.constant0.triton_poi_fused__native_batch_norm_legit_no_training_leaky_relu_33)
        /*00b8*/ 	.short	0x0210
        /*00ba*/ 	.short	0x0038


	//----- nvinfo : EIATTR_SW_WAR
	.align		4
.L_33:
        /*00bc*/ 	.byte	0x04, 0x36
        /*00be*/ 	.short	(.L_35 - .L_34)
.L_34:
        /*00c0*/ 	.word	0x00000008
.L_35:


//--------------------- .nv.callgraph             --------------------------
	.section	.nv.callgraph,"",@"SHT_CUDA_CALLGRAPH"
	.align	4
	.sectionentsize	8
	.align		4
        /*0000*/ 	.word	0x00000000
	.align		4
        /*0004*/ 	.word	0xffffffff
	.align		4
        /*0008*/ 	.word	0x00000000
	.align		4
        /*000c*/ 	.word	0xfffffffe
	.align		4
        /*0010*/ 	.word	0x00000000
	.align		4
        /*0014*/ 	.word	0xfffffffd
	.align		4
        /*0018*/ 	.word	0x00000000
	.align		4
        /*001c*/ 	.word	0xfffffffc


//--------------------- .nv.constant4             --------------------------
	.section	.nv.constant4,"a",@progbits
	.align	8
	.align		8
.nv.constant4:
        /*0000*/ 	.dword	_$_str
	.align		8
        /*0008*/ 	.dword	_$_str_$_2


//--------------------- .text.triton_poi_fused__native_batch_norm_legit_no_training_leaky_relu_33 --------------------------
	.section	.text.triton_poi_fused__native_batch_norm_legit_no_training_leaky_relu_33,"ax",@progbits
	.sectionflags	@"SHF_BARRIERS=1"
	.align	128
        .global         triton_poi_fused__native_batch_norm_legit_no_training_leaky_relu_33
        .type           triton_poi_fused__native_batch_norm_legit_no_training_leaky_relu_33,@function
        .size           triton_poi_fused__native_batch_norm_legit_no_training_leaky_relu_33,(.L_x_1 - triton_poi_fused__native_batch_norm_legit_no_training_leaky_relu_33)
        .other          triton_poi_fused__native_batch_norm_legit_no_training_leaky_relu_33,@"STO_CUDA_ENTRY STV_DEFAULT"
triton_poi_fused__native_batch_norm_legit_no_training_leaky_relu_33:
.text.triton_poi_fused__native_batch_norm_legit_no_training_leaky_relu_33:
[----:B------:R-:W0:Y:S01]  /*0000*/  LDC R1, c[0x0][0x28] ;  /* 0x00000a00ff017b82 */ /* 0x000e220000000800 */
[----:B------:R-:W1:Y:S07]  /*0010*/  S2R R2, SR_CTAID.X ;  /* 0x0000000000027919 */ /* 0x000e6e0000002500 */
[----:B------:R-:W2:Y:S01]  /*0020*/  LDC.64 R12, c[0x0][0x220] ;  /* 0x00008800ff0c7b82 */ /* 0x000ea20000000a00 */
[----:B------:R-:W-:Y:S02]  /*0030*/  CS2R R4, SRZ ;  /* 0x0000000000047805 */ /* 0x000fe4000001ff00 */
[----:B------:R-:W-:Y:S01]  /*0040*/  CS2R R6, SRZ ;  /* 0x0000000000067805 */ /* 0x000fe2000001ff00 */
[----:B------:R-:W3:Y:S01]  /*0050*/  S2R R0, SR_TID.X ;  /* 0x0000000000007919 */ /* 0x000ee20000002100 */
[----:B------:R-:W-:Y:S01]  /*0060*/  ULDC.64 UR6, c[0x0][0x208] ;  /* 0x0000820000067ab9 */ /* 0x000fe20000000a00 */
[----:B------:R-:W4:Y:S02]  /*0070*/  S2R R20, SR_CTAID.Y ;  /* 0x0000000000147919 */ /* 0x000f240000002600 */
[----:B------:R-:W5:Y:S08]  /*0080*/  LDC.64 R24, c[0x0][0x210] ;  /* 0x00008400ff187b82 */ /* 0x000f700000000a00 */
[----:B------:R-:W5:Y:S01]  /*0090*/  LDC.64 R26, c[0x0][0x218] ;  /* 0x00008600ff1a7b82 */ /* 0x000f620000000a00 */
[----:B-1----:R-:W-:-:S02]  /*00a0*/  IMAD.SHL.U32 R2, R2, 0x40, RZ ;  /* 0x0000004002027824 */ /* 0x002fc400078e00ff */
[----:B---3--:R-:W-:-:S05]  /*00b0*/  IMAD.SHL.U32 R3, R0, 0x4, RZ ;  /* 0x0000000400037824 */ /* 0x008fca00078e00ff */
[----:B------:R-:W-:-:S04]  /*00c0*/  LOP3.LUT R21, R2, 0x3c, R3, 0xf8, !PT ;  /* 0x0000003c02157812 */ /* 0x000fc800078ef803 */
[C---:B------:R-:W-:Y:S01]  /*00d0*/  ISETP.GE.AND P0, PT, R21.reuse, 0x200, PT ;  /* 0x000002001500780c */ /* 0x040fe20003f06270 */
[----:B--2---:R-:W-:-:S12]  /*00e0*/  IMAD.WIDE R12, R21, 0x4, R12 ;  /* 0x00000004150c7825 */ /* 0x004fd800078e020c */
[----:B------:R1:W2:Y:S01]  /*00f0*/  @!P0 LDG.E.EL.128 R4, desc[UR6][R12.64] ;  /* 0x000000060c048981 */ /* 0x0002a2000c2e1d00 */
[----:B------:R-:W-:Y:S01]  /*0100*/  SHF.R.U32.HI R15, RZ, 0x4, R0 ;  /* 0x00000004ff0f7819 */ /* 0x000fe20000011600 */
[----:B----4-:R-:W-:Y:S01]  /*0110*/  IMAD.SHL.U32 R20, R20, 0x10, RZ ;  /* 0x0000001014147824 */ /* 0x010fe200078e00ff */
[----:B------:R-:W-:Y:S02]  /*0120*/  CS2R R8, SRZ ;  /* 0x0000000000087805 */ /* 0x000fe4000001ff00 */
[----:B------:R-:W-:Y:S02]  /*0130*/  CS2R R10, SRZ ;  /* 0x00000000000a7805 */ /* 0x000fe4000001ff00 */
[----:B------:R-:W-:Y:S02]  /*0140*/  SGXT.U32 R15, R15, 0x3 ;  /* 0x000000030f0f781a */ /* 0x000fe40000000000 */
[----:B------:R-:W-:Y:S01]  /*0150*/  CS2R R18, SRZ ;  /* 0x0000000000127805 */ /* 0x000fe2000001ff00 */
[----:B0----5:R-:W-:Y:S01]  /*0160*/  IMAD.WIDE R26, R21, 0x4, R26 ;  /* 0x00000004151a7825 */ /* 0x021fe200078e021a */
[----:B------:R-:W-:-:S02]  /*0170*/  LOP3.LUT R14, R20, R15, RZ, 0xfc, !PT ;  /* 0x0000000f140e7212 */ /* 0x000fc400078efcff */
[----:B-1----:R-:W-:Y:S02]  /*0180*/  CS2R R12, SRZ ;  /* 0x00000000000c7805 */ /* 0x002fe4000001ff00 */
[----:B------:R-:W-:Y:S02]  /*0190*/  LOP3.LUT R16, R20, 0x8, R15, 0xfe, !PT ;  /* 0x0000000814107812 */ /* 0x000fe400078efe0f */
[C---:B------:R-:W-:Y:S01]  /*01a0*/  ISETP.LT.AND P1, PT, R14.reuse, 0x10, !P0 ;  /* 0x000000100e00780c */ /* 0x040fe20004721270 */
[--C-:B------:R-:W-:Y:S01]  /*01b0*/  IMAD R23, R14, 0x200, R21.reuse ;  /* 0x000002000e177824 */ /* 0x100fe200078e0215 */
[C---:B------:R-:W-:Y:S01]  /*01c0*/  ISETP.LT.AND P2, PT, R16.reuse, 0x10, !P0 ;  /* 0x000000101000780c */ /* 0x040fe20004741270 */
[----:B------:R-:W-:Y:S01]  /*01d0*/  IMAD R17, R16, 0x200, R21 ;  /* 0x0000020010117824 */ /* 0x000fe200078e0215 */
[----:B------:R-:W-:Y:S01]  /*01e0*/  CS2R R14, SRZ ;  /* 0x00000000000e7805 */ /* 0x000fe2000001ff00 */
[----:B------:R-:W-:-:S04]  /*01f0*/  IMAD.WIDE R22, R23, 0x4, R24 ;  /* 0x0000000417167825 */ /* 0x000fc800078e0218 */
[----:B------:R-:W-:Y:S01]  /*0200*/  IMAD.WIDE R24, R17, 0x4, R24 ;  /* 0x0000000411187825 */ /* 0x000fe200078e0218 */
[----:B------:R-:W-:Y:S01]  /*0210*/  CS2R R16, SRZ ;  /* 0x0000000000107805 */ /* 0x000fe2000001ff00 */
[----:B------:R0:W3:Y:S04]  /*0220*/  @!P0 LDG.E.EL.128 R12, desc[UR6][R26.64] ;  /* 0x000000061a0c8981 */ /* 0x0000e8000c2e1d00 */
[----:B------:R-:W3:Y:S04]  /*0230*/  @P1 LDG.E.EL.128 R8, desc[UR6][R22.64] ;  /* 0x0000000616081981 */ /* 0x000ee8000c2e1d00 */
[----:B------:R1:W4:Y:S01]  /*0240*/  @P2 LDG.E.EL.128 R16, desc[UR6][R24.64] ;  /* 0x0000000618102981 */ /* 0x000322000c2e1d00 */
[----:B0-----:R-:W0:Y:S01]  /*0250*/  LDC.64 R26, c[0x0][0x228] ;  /* 0x00008a00ff1a7b82 */ /* 0x001e220000000a00 */
[----:B--2---:R-:W-:-:S04]  /*0260*/  FADD R4, R4, 9.9999997473787516356e-06 ;  /* 0x3727c5ac04047421 */ /* 0x004fc80000000000 */
[----:B------:R-:W2:Y:S01]  /*0270*/  MUFU.SQRT R29, R4 ;  /* 0x00000004001d7308 */ /* 0x000ea20000002000 */
[----:B------:R-:W-:Y:S01]  /*0280*/  FADD R28, R5, 9.9999997473787516356e-06 ;  /* 0x3727c5ac051c7421 */ /* 0x000fe20000000000 */
[----:B------:R-:W-:Y:S01]  /*0290*/  FADD R6, R6, 9.9999997473787516356e-06 ;  /* 0x3727c5ac06067421 */ /* 0x000fe20000000000 */
[----:B------:R-:W-:-:S05]  /*02a0*/  FADD R7, R7, 9.9999997473787516356e-06 ;  /* 0x3727c5ac07077421 */ /* 0x000fca0000000000 */
[----:B-1----:R-:W1:Y:S01]  /*02b0*/  MUFU.SQRT R24, R6 ;  /* 0x0000000600187308 */ /* 0x002e620000002000 */
[----:B--2---:R-:W-:-:S07]  /*02c0*/  FSETP.GT.AND P6, PT, R29, 8.50705917302346158658e+37, PT ;  /* 0x7e8000001d00780b */ /* 0x004fce0003fc4000 */
[----:B------:R-:W2:Y:S01]  /*02d0*/  MUFU.SQRT R23, R7 ;  /* 0x0000000700177308 */ /* 0x000ea20000002000 */
[----:B------:R-:W-:Y:S01]  /*02e0*/  FSETP.GEU.AND P1, PT, R29, 1.175494350822287508e-38, PT ;  /* 0x008000001d00780b */ /* 0x000fe20003f2e000 */
[----:B------:R-:W-:-:S06]  /*02f0*/  IMAD.MOV.U32 R5, RZ, RZ, 0x3e800000 ;  /* 0x3e800000ff057424 */ /* 0x000fcc00078e00ff */
[----:B------:R-:W5:Y:S01]  /*0300*/  MUFU.SQRT R28, R28 ;  /* 0x0000001c001c7308 */ /* 0x000f620000002000 */
[----:B------:R-:W-:Y:S02]  /*0310*/  FSEL R4, R5, 1, P6 ;  /* 0x3f80000005047808 */ /* 0x000fe40003000000 */
[----:B-1----:R-:W-:Y:S01]  /*0320*/  FSETP.GT.AND P4, PT, R24, 8.50705917302346158658e+37, PT ;  /* 0x7e8000001800780b */ /* 0x002fe20003f84000 */
[----:B------:R-:W-:Y:S01]  /*0330*/  @P6 FMUL R29, R29, 0.25 ;  /* 0x3e8000001d1d6820 */ /* 0x000fe20000400000 */
[----:B--2---:R-:W-:-:S03]  /*0340*/  FSETP.GT.AND P6, PT, R23, 8.50705917302346158658e+37, PT ;  /* 0x7e8000001700780b */ /* 0x004fc60003fc4000 */
[----:B------:R-:W-:Y:S01]  /*0350*/  @!P1 FMUL R29, R29, 16777216 ;  /* 0x4b8000001d1d9820 */ /* 0x000fe20000400000 */
[----:B------:R-:W-:Y:S01]  /*0360*/  @!P1 FMUL R4, R4, 16777216 ;  /* 0x4b80000004049820 */ /* 0x000fe20000400000 */
[----:B------:R-:W-:Y:S02]  /*0370*/  FSETP.GEU.AND P5, PT, R24, 1.175494350822287508e-38, PT ;  /* 0x008000001800780b */ /* 0x000fe40003fae000 */
[C---:B------:R-:W-:Y:S02]  /*0380*/  FSETP.GEU.AND P1, PT, R23.reuse, 1.175494350822287508e-38, PT ;  /* 0x008000001700780b */ /* 0x040fe40003f2e000 */
[C---:B-----5:R-:W-:Y:S02]  /*0390*/  FSETP.GT.AND P2, PT, R28.reuse, 8.50705917302346158658e+37, PT ;  /* 0x7e8000001c00780b */ /* 0x060fe40003f44000 */
[----:B------:R-:W-:Y:S01]  /*03a0*/  FSETP.GEU.AND P3, PT, R28, 1.175494350822287508e-38, PT ;  /* 0x008000001c00780b */ /* 0x000fe20003f6e000 */
[C---:B---3--:R-:W-:Y:S01]  /*03b0*/  FADD R22, -R12.reuse, R8 ;  /* 0x000000080c167221 */ /* 0x048fe20000000100 */
[----:B----4-:R-:W-:Y:S01]  /*03c0*/  FADD R16, -R12, R16 ;  /* 0x000000100c107221 */ /* 0x010fe20000000100 */
[----:B------:R-:W-:Y:S01]  /*03d0*/  @P4 FMUL R24, R24, 0.25 ;  /* 0x3e80000018184820 */ /* 0x000fe20000400000 */
[----:B------:R-:W-:Y:S01]  /*03e0*/  @P6 FMUL R23, R23, 0.25 ;  /* 0x3e80000017176820 */ /* 0x000fe20000400000 */
[----:B------:R-:W-:-:S02]  /*03f0*/  FADD R12, -R13, R9 ;  /* 0x000000090d0c7221 */ /* 0x000fc40000000100 */
[----:B------:R-:W1:Y:S01]  /*0400*/  LDC.64 R8, c[0x0][0x230] ;  /* 0x00008c00ff087b82 */ /* 0x000e620000000a00 */
[----:B------:R-:W-:Y:S01]  /*0410*/  @!P5 FMUL R24, R24, 16777216 ;  /* 0x4b8000001818d820 */ /* 0x000fe20000400000 */
[----:B------:R-:W-:Y:S02]  /*0420*/  @!P1 FMUL R23, R23, 16777216 ;  /* 0x4b80000017179820 */ /* 0x000fe40000400000 */
[----:B------:R-:W-:-:S04]  /*0430*/  @P2 FMUL R28, R28, 0.25 ;  /* 0x3e8000001c1c2820 */ /* 0x000fc80000400000 */
[----:B------:R-:W-:Y:S01]  /*0440*/  @!P3 FMUL R28, R28, 16777216 ;  /* 0x4b8000001c1cb820 */ /* 0x000fe20000400000 */
[----:B------:R-:W2:Y:S01]  /*0450*/  MUFU.RCP R7, R29 ;  /* 0x0000001d00077308 */ /* 0x000ea20000001000 */
[----:B------:R-:W-:Y:S01]  /*0460*/  FADD R17, -R13, R17 ;  /* 0x000000110d117221 */ /* 0x000fe20000000100 */
[C---:B------:R-:W-:Y:S01]  /*0470*/  FADD R13, -R14.reuse, R10 ;  /* 0x0000000a0e0d7221 */ /* 0x040fe20000000100 */
[----:B------:R-:W-:-:S05]  /*0480*/  FADD R18, -R14, R18 ;  /* 0x000000120e127221 */ /* 0x000fca0000000100 */
[----:B------:R0:W3:Y:S01]  /*0490*/  MUFU.RCP R6, R28 ;  /* 0x0000001c00067308 */ /* 0x0000e20000001000 */
[----:B------:R-:W-:Y:S01]  /*04a0*/  FADD R14, -R15, R11 ;  /* 0x0000000b0f0e7221 */ /* 0x000fe20000000100 */
[----:B------:R-:W-:-:S06]  /*04b0*/  FSEL R25, R5, 1, P2 ;  /* 0x3f80000005197808 */ /* 0x000fcc0001000000 */
[----:B------:R-:W4:Y:S01]  /*04c0*/  MUFU.RCP R24, R24 ;  /* 0x0000001800187308 */ /* 0x000f220000001000 */
[----:B------:R-:W-:-:S07]  /*04d0*/  FSEL R11, R5, 1, P4 ;  /* 0x3f800000050b7808 */ /* 0x000fce0002000000 */
[----:B------:R-:W5:Y:S01]  /*04e0*/  MUFU.RCP R23, R23 ;  /* 0x0000001700177308 */ /* 0x000f620000001000 */
[----:B------:R-:W-:Y:S01]  /*04f0*/  FSEL R10, R5, 1, P6 ;  /* 0x3f800000050a7808 */ /* 0x000fe20003000000 */
[----:B------:R-:W-:Y:S01]  /*0500*/  @!P3 FMUL R25, R25, 16777216 ;  /* 0x4b8000001919b820 */ /* 0x000fe20000400000 */
[----:B------:R-:W-:-:S03]  /*0510*/  @!P5 FMUL R11, R11, 16777216 ;  /* 0x4b8000000b0bd820 */ /* 0x000fc60000400000 */
[----:B------:R-:W-:Y:S01]  /*0520*/  @!P1 FMUL R10, R10, 16777216 ;  /* 0x4b8000000a0a9820 */ /* 0x000fe20000400000 */
[----:B------:R-:W-:Y:S01]  /*0530*/  FADD R19, -R15, R19 ;  /* 0x000000130f137221 */ /* 0x000fe20000000100 */
[----:B0-----:R-:W-:-:S04]  /*0540*/  IMAD.WIDE R28, R21, 0x4, R26 ;  /* 0x00000004151c7825 */ /* 0x001fc800078e021a */
[----:B--2---:R-:W-:Y:S01]  /*0550*/  FMUL R15, R7, R4 ;  /* 0x00000004070f7220 */ /* 0x004fe20000400000 */
[----:B---3--:R-:W-:Y:S01]  /*0560*/  FMUL R25, R6, R25 ;  /* 0x0000001906197220 */ /* 0x008fe20000400000 */
[----:B----4-:R-:W-:Y:S01]  /*0570*/  FMUL R24, R24, R11 ;  /* 0x0000000b18187220 */ /* 0x010fe20000400000 */
[----:B-1----:R-:W-:Y:S01]  /*0580*/  IMAD.WIDE R26, R21, 0x4, R8 ;  /* 0x00000004151a7825 */ /* 0x002fe200078e0208 */
[----:B------:R-:W-:Y:S02]  /*0590*/  CS2R R4, SRZ ;  /* 0x0000000000047805 */ /* 0x000fe4000001ff00 */
[----:B------:R-:W-:Y:S01]  /*05a0*/  CS2R R6, SRZ ;  /* 0x0000000000067805 */ /* 0x000fe2000001ff00 */
[----:B-----5:R-:W-:Y:S01]  /*05b0*/  FMUL R23, R23, R10 ;  /* 0x0000000a17177220 */ /* 0x020fe20000400000 */
[----:B------:R-:W-:Y:S02]  /*05c0*/  CS2R R8, SRZ ;  /* 0x0000000000087805 */ /* 0x000fe4000001ff00 */
[----:B------:R-:W-:-:S02]  /*05d0*/  CS2R R10, SRZ ;  /* 0x00000000000a7805 */ /* 0x000fc4000001ff00 */
[----:B------:R-:W2:Y:S04]  /*05e0*/  @!P0 LDG.E.EL.128 R4, desc[UR6][R28.64] ;  /* 0x000000061c048981 */ /* 0x000ea8000c2e1d00 */
[----:B------:R0:W2:Y:S01]  /*05f0*/  @!P0 LDG.E.EL.128 R8, desc[UR6][R26.64] ;  /* 0x000000061a088981 */ /* 0x0000a2000c2e1d00 */
[C---:B------:R-:W-:Y:S01]  /*0600*/  FMUL R19, R23.reuse, R19 ;  /* 0x0000001317137220 */ /* 0x040fe20000400000 */
[----:B------:R-:W-:Y:S01]  /*0610*/  FMUL R14, R23, R14 ;  /* 0x0000000e170e7220 */ /* 0x000fe20000400000 */
[----:B------:R-:W-:Y:S01]  /*0620*/  SHF.L.U32 R23, R0, 0x6, RZ ;  /* 0x0000000600177819 */ /* 0x000fe200000006ff */
[----:B------:R-:W1:Y:S01]  /*0630*/  S2UR UR5, SR_CgaCtaId ;  /* 0x00000000000579c3 */ /* 0x000e620000008800 */
[C---:B------:R-:W-:Y:S01]  /*0640*/  FMUL R22, R15.reuse, R22 ;  /* 0x000000160f167220 */ /* 0x040fe20000400000 */
[----:B------:R-:W-:Y:S01]  /*0650*/  FMUL R21, R15, R16 ;  /* 0x000000100f157220 */ /* 0x000fe20000400000 */
[----:B------:R-:W-:Y:S01]  /*0660*/  FMUL R12, R25, R12 ;  /* 0x0000000c190c7220 */ /* 0x000fe20000400000 */
[----:B0-----:R-:W-:-:S02]  /*0670*/  SHF.R.U32.HI R26, RZ, 0x4, R0 ;  /* 0x00000004ff1a7819 */ /* 0x001fc40000011600 */
[----:B------:R-:W-:Y:S01]  /*0680*/  LOP3.LUT R29, R23, 0x3c0, RZ, 0xc0, !PT ;  /* 0x000003c0171d7812 */ /* 0x000fe200078ec0ff */
[----:B------:R-:W-:Y:S01]  /*0690*/  FMUL R23, R24, R13 ;  /* 0x0000000d18177220 */ /* 0x000fe20000400000 */
[----:B------:R-:W-:Y:S01]  /*06a0*/  SGXT.U32 R16, R26, 0x3 ;  /* 0x000000031a10781a */ /* 0x000fe20000000000 */
[----:B------:R-:W-:Y:S01]  /*06b0*/  FMUL R15, R24, R18 ;  /* 0x00000012180f7220 */ /* 0x000fe20000400000 */
[C---:B------:R-:W-:Y:S02]  /*06c0*/  LOP3.LUT R27, R29.reuse, 0x10, RZ, 0xfc, !PT ;  /* 0x000000101d1b7812 */ /* 0x040fe400078efcff */
[C---:B------:R-:W-:Y:S02]  /*06d0*/  LOP3.LUT R24, R29.reuse, R16, RZ, 0xfc, !PT ;  /* 0x000000101d187212 */ /* 0x040fe400078efcff */
[C---:B------:R-:W-:Y:S02]  /*06e0*/  LOP3.LUT R16, R29.reuse, 0x20, RZ, 0xfc, !PT ;  /* 0x000000201d107812 */ /* 0x040fe400078efcff */
[----:B------:R-:W-:-:S02]  /*06f0*/  LOP3.LUT R26, R29, 0x30, RZ, 0xfc, !PT ;  /* 0x000000301d1a7812 */ /* 0x000fc400078efcff */
[-C--:B------:R-:W-:Y:S02]  /*0700*/  LEA.HI R18, R29, R24.reuse, RZ, 0x1e ;  /* 0x000000181d127211 */ /* 0x080fe400078ff0ff */
[----:B------:R-:W-:Y:S01]  /*0710*/  LEA.HI R16, R16, R24, RZ, 0x1e ;  /* 0x0000001810107211 */ /* 0x000fe200078ff0ff */
[----:B------:R-:W-:Y:S02]  /*0720*/  UMOV UR4, 0x400 ;  /* 0x0000040000047882 */ /* 0x000fe40000000000 */
[----:B-1----:R-:W-:-:S06]  /*0730*/  UPRMT UR4, UR5, 0x654, UR4 ;  /* 0x0000065405047896 */ /* 0x002fcc0008000004 */
[----:B------:R-:W-:Y:S02]  /*0740*/  LEA R18, R18, UR4, 0x2 ;  /* 0x0000000412127c11 */ /* 0x000fe4000f8e10ff */
[----:B------:R-:W-:Y:S01]  /*0750*/  LEA R16, R16, UR4, 0x2 ;  /* 0x0000000410107c11 */ /* 0x000fe2000f8e10ff */
[----:B--2---:R-:W-:Y:S01]  /*0760*/  FFMA R13, R22, R4, R8 ;  /* 0x00000004160d7223 */ /* 0x004fe20000000008 */
[----:B------:R-:W-:Y:S01]  /*0770*/  FFMA R12, R12, R5, R9 ;  /* 0x000000050c0c7223 */ /* 0x000fe20000000009 */
[----:B------:R-:W-:-:S03]  /*0780*/  LEA.HI R22, R27, R24, RZ, 0x1e ;  /* 0x000000181b167211 */ /* 0x000fc600078ff0ff */
[----:B------:R-:W-:Y:S02]  /*0790*/  FSETP.GT.AND P1, PT, R13, RZ, PT ;  /* 0x000000ff0d00720b */ /* 0x000fe40003f24000 */
[----:B------:R-:W-:Y:S02]  /*07a0*/  FSETP.GT.AND P0, PT, R12, RZ, PT ;  /* 0x000000ff0c00720b */ /* 0x000fe40003f04000 */
[----:B------:R-:W-:Y:S01]  /*07b0*/  LEA.HI R24, R26, R24, RZ, 0x1e ;  /* 0x000000181a187211 */ /* 0x000fe200078ff0ff */
[----:B------:R-:W-:Y:S01]  /*07c0*/  FMUL R26, R25, R17 ;  /* 0x00000011191a7220 */ /* 0x000fe20000400000 */
[----:B------:R-:W-:Y:S01]  /*07d0*/  FFMA R23, R23, R6, R10 ;  /* 0x0000000617177223 */ /* 0x000fe2000000000a */
[----:B------:R-:W-:Y:S01]  /*07e0*/  FFMA R14, R14, R7, R11 ;  /* 0x000000070e0e7223 */ /* 0x000fe2000000000b */
[----:B------:R-:W-:Y:S01]  /*07f0*/  FFMA R21, R21, R4, R8 ;  /* 0x0000000415157223 */ /* 0x000fe20000000008 */
[----:B------:R-:W-:Y:S01]  /*0800*/  FFMA R17, R26, R5, R9 ;  /* 0x000000051a117223 */ /* 0x000fe20000000009 */
[----:B------:R-:W-:Y:S01]  /*0810*/  FFMA R15, R15, R6, R10 ;  /* 0x000000060f0f7223 */ /* 0x000fe2000000000a */
[----:B------:R-:W-:Y:S01]  /*0820*/  FSETP.GT.AND P5, PT, R23, RZ, PT ;  /* 0x000000ff1700720b */ /* 0x000fe20003fa4000 */
[----:B------:R-:W-:Y:S01]  /*0830*/  FFMA R19, R19, R7, R11 ;  /* 0x0000000713137223 */ /* 0x000fe2000000000b */
[----:B------:R-:W-:Y:S01]  /*0840*/  FSETP.GT.AND P4, PT, R14, RZ, PT ;  /* 0x000000ff0e00720b */ /* 0x000fe20003f84000 */
[----:B------:R-:W-:Y:S01]  /*0850*/  @!P1 FMUL R13, R13, 0.10000000149011611938 ;  /* 0x3dcccccd0d0d9820 */ /* 0x000fe20000400000 */
[----:B------:R-:W-:Y:S01]  /*0860*/  FSETP.GT.AND P3, PT, R21, RZ, PT ;  /* 0x000000ff1500720b */ /* 0x000fe20003f64000 */
[----:B------:R-:W-:Y:S01]  /*0870*/  @!P0 FMUL R12, R12, 0.10000000149011611938 ;  /* 0x3dcccccd0c0c8820 */ /* 0x000fe20000400000 */
[----:B------:R-:W-:Y:S01]  /*0880*/  FSETP.GT.AND P2, PT, R17, RZ, PT ;  /* 0x000000ff1100720b */ /* 0x000fe20003f44000 */
[----:B------:R-:W0:Y:S01]  /*0890*/  LDC.64 R8, c[0x0][0x238] ;  /* 0x00008e00ff087b82 */ /* 0x000e220000000a00 */
[----:B------:R-:W-:-:S02]  /*08a0*/  FSETP.GT.AND P1, PT, R15, RZ, PT ;  /* 0x000000ff0f00720b */ /* 0x000fc40003f24000 */
[----:B------:R-:W-:Y:S02]  /*08b0*/  FSETP.GT.AND P0, PT, R19, RZ, PT ;  /* 0x000000ff1300720b */ /* 0x000fe40003f04000 */
[----:B------:R-:W-:Y:S01]  /*08c0*/  LEA R22, R22, UR4, 0x2 ;  /* 0x0000000416167c11 */ /* 0x000fe2000f8e10ff */
[----:B------:R-:W-:Y:S01]  /*08d0*/  @!P5 FMUL R23, R23, 0.10000000149011611938 ;  /* 0x3dcccccd1717d820 */ /* 0x000fe20000400000 */
[----:B------:R-:W-:Y:S01]  /*08e0*/  LEA R24, R24, UR4, 0x2 ;  /* 0x0000000418187c11 */ /* 0x000fe2000f8e10ff */
[----:B------:R-:W-:Y:S01]  /*08f0*/  @!P4 FMUL R14, R14, 0.10000000149011611938 ;  /* 0x3dcccccd0e0ec820 */ /* 0x000fe20000400000 */
[----:B------:R-:W-:Y:S01]  /*0900*/  STS [R18], R13 ;  /* 0x0000000d12007388 */ /* 0x000fe20000000800 */
[----:B------:R-:W-:Y:S02]  /*0910*/  @!P3 FMUL R21, R21, 0.10000000149011611938 ;  /* 0x3dcccccd1515b820 */ /* 0x000fe40000400000 */
[----:B------:R-:W-:Y:S01]  /*0920*/  @!P2 FMUL R17, R17, 0.10000000149011611938 ;  /* 0x3dcccccd1111a820 */ /* 0x000fe20000400000 */
[----:B------:R1:W-:Y:S01]  /*0930*/  STS [R22+0x40], R12 ;  /* 0x0000400c16007388 */ /* 0x0003e20000000800 */
[----:B------:R-:W-:-:S02]  /*0940*/  @!P1 FMUL R15, R15, 0.10000000149011611938 ;  /* 0x3dcccccd0f0f9820 */ /* 0x000fc40000400000 */
[----:B------:R-:W-:Y:S01]  /*0950*/  @!P0 FMUL R19, R19, 0.10000000149011611938 ;  /* 0x3dcccccd13138820 */ /* 0x000fe20000400000 */
[----:B------:R-:W-:Y:S04]  /*0960*/  STS [R16+0x80], R23 ;  /* 0x0000801710007388 */ /* 0x000fe80000000800 */
[----:B------:R-:W-:Y:S04]  /*0970*/  STS [R24+0xc0], R14 ;  /* 0x0000c00e18007388 */ /* 0x000fe80000000800 */
[----:B------:R-:W-:Y:S04]  /*0980*/  STS [R18+0x20], R21 ;  /* 0x0000201512007388 */ /* 0x000fe80000000800 */
[----:B------:R-:W-:Y:S04]  /*0990*/  STS [R22+0x60], R17 ;  /* 0x0000601116007388 */ /* 0x000fe80000000800 */
[----:B------:R-:W-:Y:S04]  /*09a0*/  STS [R16+0xa0], R15 ;  /* 0x0000a00f10007388 */ /* 0x000fe80000000800 */
[----:B------:R-:W-:Y:S01]  /*09b0*/  STS [R24+0xe0], R19 ;  /* 0x0000e01318007388 */ /* 0x000fe20000000800 */
[----:B------:R-:W-:-:S02]  /*09c0*/  LOP3.LUT R5, R0, 0x7c, RZ, 0xc0, !PT ;  /* 0x0000007c00057812 */ /* 0x000fc400078ec0ff */
[----:B------:R-:W-:-:S05]  /*09d0*/  LOP3.LUT R10, R3, 0x1fc, RZ, 0xc0, !PT ;  /* 0x000001fc030a7812 */ /* 0x000fca00078ec0ff */
[----:B------:R-:W-:-:S05]  /*09e0*/  IMAD.IADD R5, R10, 0x1, R5 ;  /* 0x000000010a057824 */ /* 0x000fca00078e0205 */
[----:B------:R-:W-:Y:S01]  /*09f0*/  LEA R5, R5, UR4, 0x2 ;  /* 0x0000000405057c11 */ /* 0x000fe2000f8e10ff */
[----:B------:R-:W-:Y:S01]  /*0a00*/  BAR.SYNC.DEFER_BLOCKING 0x0 ;  /* 0x0000000000007b1d */ /* 0x000fe20000010000 */
[----:B------:R-:W-:-:S04]  /*0a10*/  SHF.R.U32.HI R11, RZ, 0x2, R0 ;  /* 0x00000002ff0b7819 */ /* 0x000fc80000011600 */
[----:B------:R-:W-:Y:S01]  /*0a20*/  SGXT.U32 R11, R11, 0x5 ;  /* 0x000000050b0b781a */ /* 0x000fe20000000000 */
[----:B------:R-:W2:Y:S01]  /*0a30*/  LDS.128 R4, [R5] ;  /* 0x0000000005047984 */ /* 0x000ea20000000c00 */
[----:B------:R-:W-:Y:S02]  /*0a40*/  LOP3.LUT R3, R20, 0xc, R3, 0xf8, !PT ;  /* 0x0000000c14037812 */ /* 0x000fe400078ef803 */
[----:B------:R-:W-:Y:S02]  /*0a50*/  LOP3.LUT R0, R10, 0x200, RZ, 0xfc, !PT ;  /* 0x000002000a007812 */ /* 0x000fe400078efcff */
[----:B------:R-:W-:Y:S02]  /*0a60*/  LOP3.LUT R11, R11, R2, RZ, 0xfc, !PT ;  /* 0x000000020b0b7212 */ /* 0x000fe400078efcff */
[----:B------:R-:W-:Y:S02]  /*0a70*/  ISETP.GE.AND P0, PT, R3, 0x10, PT ;  /* 0x000000100300780c */ /* 0x000fe40003f06270 */
[----:B------:R-:W-:-:S02]  /*0a80*/  SHF.R.U32.HI R2, RZ, 0x2, R0 ;  /* 0x00000002ff027819 */ /* 0x000fc40000011600 */
[----:B------:R-:W-:Y:S01]  /*0a90*/  LOP3.LUT R0, R11, 0x20, RZ, 0xfc, !PT ;  /* 0x000000200b007812 */ /* 0x000fe200078efcff */
[----:B-1----:R-:W-:Y:S01]  /*0aa0*/  IMAD.SHL.U32 R12, R3, 0x200, RZ ;  /* 0x00000200030c7824 */ /* 0x002fe200078e00ff */
[C---:B------:R-:W-:Y:S02]  /*0ab0*/  ISETP.LT.AND P1, PT, R11.reuse, 0x200, !P0 ;  /* 0x000002000b00780c */ /* 0x040fe40004721270 */
[----:B------:R-:W-:Y:S01]  /*0ac0*/  ISETP.LT.AND P0, PT, R0, 0x200, !P0 ;  /* 0x000002000000780c */ /* 0x000fe20004701270 */
[----:B------:R-:W-:Y:S01]  /*0ad0*/  IMAD R3, R11, 0x4, R12 ;  /* 0x000000040b037824 */ /* 0x000fe200078e020c */
[----:B------:R-:W-:-:S03]  /*0ae0*/  LOP3.LUT R11, R2, 0xfc, RZ, 0xc0, !PT ;  /* 0x000000fc020b7812 */ /* 0x000fc600078ec0ff */
[----:B0-----:R-:W-:Y:S01]  /*0af0*/  IMAD.WIDE R2, R3, 0x4, R8 ;  /* 0x0000000403027825 */ /* 0x001fe200078e0208 */
[----:B------:R-:W-:-:S04]  /*0b00*/  IADD3 R11, R10, R11, RZ ;  /* 0x0000000b0a0b7210 */ /* 0x000fc80007ffe0ff */
[----:B------:R-:W-:Y:S01]  /*0b10*/  LEA R11, R11, UR4, 0x2 ;  /* 0x000000040b0b7c11 */ /* 0x000fe2000f8e10ff */
[----:B--2---:R0:W-:Y:S02]  /*0b20*/  @P1 STG.E.128 desc[UR6][R2.64], R4 ;  /* 0x0000000402001986 */ /* 0x0041e4000c101d06 */
[----:B0-----:R-:W-:Y:S05]  /*0b30*/  @!P0 EXIT ;  /* 0x000000000000894d */ /* 0x001fea0003800000 */
[----:B0-----:R-:W0:Y:S01]  /*0b40*/  LDS.128 R4, [R11+0x800] ;  /* 0x000800000b047984 */ /* 0x001e220000000c00 */
[----:B------:R-:W-:-:S04]  /*0b50*/  IMAD R3, R0, 0x4, R12 ;  /* 0x0000000400037824 */ /* 0x000fc800078e020c */
[----:B------:R-:W-:-:S05]  /*0b60*/  IMAD.WIDE R8, R3, 0x4, R8 ;  /* 0x0000000403087825 */ /* 0x000fca00078e0208 */
[----:B0-----:R-:W-:Y:S01]  /*0b70*/  STG.E.128 desc[UR6][R8.64], R4 ;  /* 0x0000000408007986 */ /* 0x001fe2000c101d06 */
[----:B------:R-:W-:Y:S05]  /*0b80*/  EXIT ;  /* 0x000000000000794d */ /* 0x000fea0003800000 */
.L_x_0:
[----:B------:R-:W-:-:S00]  /*0b90*/  BRA `(.L_x_0) ;  /* 0xfffffffc00fc7947 */ /* 0x000fc0000383ffff */
[----:B------:R-:W-:-:S00]  /*0ba0*/  NOP ;  /* 0x0000000000007918 */ /* 0x000fc00000000000 */
        /* <DEDUP_REMOVED lines=13> */
.L_x_1:


//--------------------- .nv.global.init           --------------------------
	.section	.nv.global.init,"aw",@progbits
.nv.global.init:
	.type		_$_str,@object
	.size		_$_str,(_$_str_$_2 - _$_str)
_$_str:
        /*0000*/ 	.byte	0x5f, 0x5f, 0x43, 0x55, 0x44, 0x41, 0x5f, 0x46, 0x54, 0x5a, 0x00
	.type		_$_str_$_2,@object
	.size		_$_str_$_2,(.L_1 - _$_str_$_2)
_$_str_$_2:
        /*000b*/ 	.byte	0x5f, 0x5f, 0x43, 0x55, 0x44, 0x41, 0x5f, 0x50, 0x52, 0x45, 0x43, 0x5f, 0x53, 0x51, 0x52, 0x54
        /*001b*/ 	.byte	0x00
.L_1:


//--------------------- .nv.shared.triton_poi_fused__native_batch_norm_legit_no_training_leaky_relu_33 --------------------------
	.section	.nv.shared.triton_poi_fused__native_batch_norm_legit_no_training_leaky_relu_33,"aw",@nobits
	.sectionflags	@""
	.align	16
	.zero		1024


//--------------------- .nv.constant0.triton_poi_fused__native_batch_norm_legit_no_training_leaky_relu_33 --------------------------
	.section	.nv.constant0.triton_poi_fused__native_batch_norm_legit_no_training_leaky_relu_33,"a",@progbits
	.sectionflags	@""
	.align	4
.nv.constant0.triton_poi_fused__native_batch_norm_legit_no_training_leaky_relu_33:
	.zero		584
